//
// Generated by NVIDIA NVVM Compiler
//
// Compiler Build ID: CL-36424714
// Cuda compilation tools, release 13.0, V13.0.88
// Based on NVVM 20.0.0
//

.version 9.0
.target sm_100
.address_size 64

	// .globl	_Z6conv1DPfS_S_ii
// _ZZ6conv1DPfS_S_iiE11sharedInput has been demoted

.visible .entry _Z6conv1DPfS_S_ii(
	.param .u64 .ptr .align 1 _Z6conv1DPfS_S_ii_param_0,
	.param .u64 .ptr .align 1 _Z6conv1DPfS_S_ii_param_1,
	.param .u64 .ptr .align 1 _Z6conv1DPfS_S_ii_param_2,
	.param .u32 _Z6conv1DPfS_S_ii_param_3,
	.param .u32 _Z6conv1DPfS_S_ii_param_4
)
{
	.reg .pred 	%p<15>;
	.reg .b32 	%r<67>;
	.reg .b32 	%f<115>;
	.reg .b64 	%rd<26>;
	// demoted variable
	.shared .align 4 .b8 _ZZ6conv1DPfS_S_iiE11sharedInput[72];
	ld.param.u64 	%rd11, [_Z6conv1DPfS_S_ii_param_0];
	ld.param.u64 	%rd10, [_Z6conv1DPfS_S_ii_param_1];
	ld.param.u64 	%rd12, [_Z6conv1DPfS_S_ii_param_2];
	ld.param.u32 	%r26, [_Z6conv1DPfS_S_ii_param_3];
	ld.param.u32 	%r27, [_Z6conv1DPfS_S_ii_param_4];
	cvta.to.global.u64 	%rd1, %rd12;
	cvta.to.global.u64 	%rd2, %rd11;
	mov.u32 	%r1, %tid.x;
	mov.u32 	%r28, %ctaid.x;
	shl.b32 	%r29, %r28, 4;
	add.s32 	%r2, %r29, %r1;
	shr.u32 	%r30, %r27, 31;
	add.s32 	%r31, %r27, %r30;
	shr.s32 	%r3, %r31, 1;
	setp.ge.s32 	%p1, %r2, %r26;
	@%p1 bra 	$L__BB0_8;
	mul.wide.u32 	%rd13, %r2, 4;
	add.s64 	%rd3, %rd2, %rd13;
	ld.global.f32 	%f14, [%rd3];
	add.s32 	%r32, %r3, %r1;
	shl.b32 	%r33, %r32, 2;
	mov.u32 	%r34, _ZZ6conv1DPfS_S_iiE11sharedInput;
	add.s32 	%r4, %r34, %r33;
	st.shared.f32 	[%r4], %f14;
	setp.ge.s32 	%p2, %r1, %r3;
	@%p2 bra 	$L__BB0_8;
	setp.lt.u32 	%p3, %r2, %r3;
	@%p3 bra 	$L__BB0_4;
	sub.s32 	%r35, %r2, %r3;
	mul.wide.u32 	%rd14, %r35, 4;
	add.s64 	%rd15, %rd2, %rd14;
	ld.global.f32 	%f15, [%rd15];
	shl.b32 	%r36, %r1, 2;
	add.s32 	%r38, %r34, %r36;
	st.shared.f32 	[%r38], %f15;
	bra.uni 	$L__BB0_5;
$L__BB0_4:
	shl.b32 	%r39, %r1, 2;
	add.s32 	%r41, %r34, %r39;
	mov.b32 	%r42, 0;
	st.shared.u32 	[%r41], %r42;
$L__BB0_5:
	add.s32 	%r43, %r2, 16;
	setp.ge.u32 	%p4, %r43, %r26;
	@%p4 bra 	$L__BB0_7;
	ld.global.f32 	%f16, [%rd3+64];
	st.shared.f32 	[%r4+64], %f16;
	bra.uni 	$L__BB0_8;
$L__BB0_7:
	mov.b32 	%r44, 0;
	st.shared.u32 	[%r4+64], %r44;
$L__BB0_8:
	setp.ge.s32 	%p5, %r2, %r26;
	bar.sync 	0;
	@%p5 bra 	$L__BB0_23;
	setp.lt.s32 	%p6, %r27, 1;
	mov.f32 	%f114, 0f00000000;
	@%p6 bra 	$L__BB0_22;
	and.b32  	%r5, %r27, 15;
	setp.lt.u32 	%p7, %r27, 16;
	mov.f32 	%f114, 0f00000000;
	mov.b32 	%r63, 0;
	@%p7 bra 	$L__BB0_13;
	and.b32  	%r63, %r27, 2147483632;
	neg.s32 	%r61, %r63;
	shl.b32 	%r46, %r1, 2;
	mov.u32 	%r47, _ZZ6conv1DPfS_S_iiE11sharedInput;
	add.s32 	%r48, %r46, %r47;
	add.s32 	%r60, %r48, 32;
	add.s64 	%rd24, %rd1, 32;
	mov.f32 	%f114, 0f00000000;
$L__BB0_12:
	.pragma "nounroll";
	ld.shared.f32 	%f21, [%r60+-32];
	ld.global.f32 	%f22, [%rd24+-32];
	fma.rn.f32 	%f23, %f21, %f22, %f114;
	ld.shared.f32 	%f24, [%r60+-28];
	ld.global.f32 	%f25, [%rd24+-28];
	fma.rn.f32 	%f26, %f24, %f25, %f23;
	ld.shared.f32 	%f27, [%r60+-24];
	ld.global.f32 	%f28, [%rd24+-24];
	fma.rn.f32 	%f29, %f27, %f28, %f26;
	ld.shared.f32 	%f30, [%r60+-20];
	ld.global.f32 	%f31, [%rd24+-20];
	fma.rn.f32 	%f32, %f30, %f31, %f29;
	ld.shared.f32 	%f33, [%r60+-16];
	ld.global.f32 	%f34, [%rd24+-16];
	fma.rn.f32 	%f35, %f33, %f34, %f32;
	ld.shared.f32 	%f36, [%r60+-12];
	ld.global.f32 	%f37, [%rd24+-12];
	fma.rn.f32 	%f38, %f36, %f37, %f35;
	ld.shared.f32 	%f39, [%r60+-8];
	ld.global.f32 	%f40, [%rd24+-8];
	fma.rn.f32 	%f41, %f39, %f40, %f38;
	ld.shared.f32 	%f42, [%r60+-4];
	ld.global.f32 	%f43, [%rd24+-4];
	fma.rn.f32 	%f44, %f42, %f43, %f41;
	ld.shared.f32 	%f45, [%r60];
	ld.global.f32 	%f46, [%rd24];
	fma.rn.f32 	%f47, %f45, %f46, %f44;
	ld.shared.f32 	%f48, [%r60+4];
	ld.global.f32 	%f49, [%rd24+4];
	fma.rn.f32 	%f50, %f48, %f49, %f47;
	ld.shared.f32 	%f51, [%r60+8];
	ld.global.f32 	%f52, [%rd24+8];
	fma.rn.f32 	%f53, %f51, %f52, %f50;
	ld.shared.f32 	%f54, [%r60+12];
	ld.global.f32 	%f55, [%rd24+12];
	fma.rn.f32 	%f56, %f54, %f55, %f53;
	ld.shared.f32 	%f57, [%r60+16];
	ld.global.f32 	%f58, [%rd24+16];
	fma.rn.f32 	%f59, %f57, %f58, %f56;
	ld.shared.f32 	%f60, [%r60+20];
	ld.global.f32 	%f61, [%rd24+20];
	fma.rn.f32 	%f62, %f60, %f61, %f59;
	ld.shared.f32 	%f63, [%r60+24];
	ld.global.f32 	%f64, [%rd24+24];
	fma.rn.f32 	%f65, %f63, %f64, %f62;
	ld.shared.f32 	%f66, [%r60+28];
	ld.global.f32 	%f67, [%rd24+28];
	fma.rn.f32 	%f114, %f66, %f67, %f65;
	add.s32 	%r61, %r61, 16;
	add.s32 	%r60, %r60, 64;
	add.s64 	%rd24, %rd24, 64;
	setp.ne.s32 	%p8, %r61, 0;
	@%p8 bra 	$L__BB0_12;
$L__BB0_13:
	setp.eq.s32 	%p9, %r5, 0;
	@%p9 bra 	$L__BB0_22;
	and.b32  	%r14, %r27, 7;
	setp.lt.u32 	%p10, %r5, 8;
	@%p10 bra 	$L__BB0_16;
	add.s32 	%r49, %r63, %r1;
	shl.b32 	%r50, %r49, 2;
	mov.u32 	%r51, _ZZ6conv1DPfS_S_iiE11sharedInput;
	add.s32 	%r52, %r51, %r50;
	ld.shared.f32 	%f69, [%r52];
	mul.wide.u32 	%rd16, %r63, 4;
	add.s64 	%rd17, %rd1, %rd16;
	ld.global.f32 	%f70, [%rd17];
	fma.rn.f32 	%f71, %f69, %f70, %f114;
	ld.shared.f32 	%f72, [%r52+4];
	ld.global.f32 	%f73, [%rd17+4];
	fma.rn.f32 	%f74, %f72, %f73, %f71;
	ld.shared.f32 	%f75, [%r52+8];
	ld.global.f32 	%f76, [%rd17+8];
	fma.rn.f32 	%f77, %f75, %f76, %f74;
	ld.shared.f32 	%f78, [%r52+12];
	ld.global.f32 	%f79, [%rd17+12];
	fma.rn.f32 	%f80, %f78, %f79, %f77;
	ld.shared.f32 	%f81, [%r52+16];
	ld.global.f32 	%f82, [%rd17+16];
	fma.rn.f32 	%f83, %f81, %f82, %f80;
	ld.shared.f32 	%f84, [%r52+20];
	ld.global.f32 	%f85, [%rd17+20];
	fma.rn.f32 	%f86, %f84, %f85, %f83;
	ld.shared.f32 	%f87, [%r52+24];
	ld.global.f32 	%f88, [%rd17+24];
	fma.rn.f32 	%f89, %f87, %f88, %f86;
	ld.shared.f32 	%f90, [%r52+28];
	ld.global.f32 	%f91, [%rd17+28];
	fma.rn.f32 	%f114, %f90, %f91, %f89;
	add.s32 	%r63, %r63, 8;
$L__BB0_16:
	setp.eq.s32 	%p11, %r14, 0;
	@%p11 bra 	$L__BB0_22;
	and.b32  	%r17, %r27, 3;
	setp.lt.u32 	%p12, %r14, 4;
	@%p12 bra 	$L__BB0_19;
	add.s32 	%r53, %r63, %r1;
	shl.b32 	%r54, %r53, 2;
	mov.u32 	%r55, _ZZ6conv1DPfS_S_iiE11sharedInput;
	add.s32 	%r56, %r55, %r54;
	ld.shared.f32 	%f93, [%r56];
	mul.wide.u32 	%rd18, %r63, 4;
	add.s64 	%rd19, %rd1, %rd18;
	ld.global.f32 	%f94, [%rd19];
	fma.rn.f32 	%f95, %f93, %f94, %f114;
	ld.shared.f32 	%f96, [%r56+4];
	ld.global.f32 	%f97, [%rd19+4];
	fma.rn.f32 	%f98, %f96, %f97, %f95;
	ld.shared.f32 	%f99, [%r56+8];
	ld.global.f32 	%f100, [%rd19+8];
	fma.rn.f32 	%f101, %f99, %f100, %f98;
	ld.shared.f32 	%f102, [%r56+12];
	ld.global.f32 	%f103, [%rd19+12];
	fma.rn.f32 	%f114, %f102, %f103, %f101;
	add.s32 	%r63, %r63, 4;
$L__BB0_19:
	setp.eq.s32 	%p13, %r17, 0;
	@%p13 bra 	$L__BB0_22;
	mul.wide.u32 	%rd20, %r63, 4;
	add.s64 	%rd25, %rd1, %rd20;
	add.s32 	%r57, %r1, %r63;
	shl.b32 	%r58, %r57, 2;
	mov.u32 	%r59, _ZZ6conv1DPfS_S_iiE11sharedInput;
	add.s32 	%r66, %r59, %r58;
	neg.s32 	%r65, %r17;
$L__BB0_21:
	.pragma "nounroll";
	ld.shared.f32 	%f104, [%r66];
	ld.global.f32 	%f105, [%rd25];
	fma.rn.f32 	%f114, %f104, %f105, %f114;
	add.s64 	%rd25, %rd25, 4;
	add.s32 	%r66, %r66, 4;
	add.s32 	%r65, %r65, 1;
	setp.ne.s32 	%p14, %r65, 0;
	@%p14 bra 	$L__BB0_21;
$L__BB0_22:
	cvta.to.global.u64 	%rd21, %rd10;
	mul.wide.u32 	%rd22, %r2, 4;
	add.s64 	%rd23, %rd21, %rd22;
	st.global.f32 	[%rd23], %f114;
$L__BB0_23:
	ret;

}


// ===== COMPILED SASS (sm_100) =====

	.target	sm_100

	.elftype	@"ET_EXEC"


//--------------------- .note.nv.tkinfo           --------------------------
	.section	.note.nv.tkinfo,"",@"SHT_NOTE"
	.sectionflags	@"SHF_NOTE_NV_TKINFO"
	.tkinfo
        /*0018*/ 	.word	0x00000002
        /*0030*/ 	.string	""
        /*0030*/ 	.string	"ptxas"
        /*0030*/ 	.string	"Cuda compilation tools, release 13.0, V13.0.88"
        /*0030*/ 	.string	"Build cuda_13.0.r13.0/compiler.36424714_0"
        /*0030*/ 	.string	"-arch sm_100 -m 64 "



//--------------------- .note.nv.cuinfo           --------------------------
	.section	.note.nv.cuinfo,"",@"SHT_NOTE"
	.sectionflags	@"SHF_NOTE_NV_CUINFO"
        /*0018*/ 	.short	0x0002
        /*001a*/ 	.short	0x0064
        /*001c*/ 	.short	0x0082
	.zero		2


//--------------------- .nv.info                  --------------------------
	.section	.nv.info,"",@"SHT_CUDA_INFO"
	.align	4


	//----- nvinfo : EIATTR_REGCOUNT
	.align		4
        /*0000*/ 	.byte	0x04, 0x2f
        /*0002*/ 	.short	(.L_1 - .L_0)
	.align		4
.L_0:
        /*0004*/ 	.word	index@(_Z6conv1DPfS_S_ii)
        /*0008*/ 	.word	0x0000001f


	//----- nvinfo : EIATTR_FRAME_SIZE
	.align		4
.L_1:
        /*000c*/ 	.byte	0x04, 0x11
        /*000e*/ 	.short	(.L_3 - .L_2)
	.align		4
.L_2:
        /*0010*/ 	.word	index@(_Z6conv1DPfS_S_ii)
        /*0014*/ 	.word	0x00000000


	//----- nvinfo : EIATTR_MIN_STACK_SIZE
	.align		4
.L_3:
        /*0018*/ 	.byte	0x04, 0x12
        /*001a*/ 	.short	(.L_5 - .L_4)
	.align		4
.L_4:
        /*001c*/ 	.word	index@(_Z6conv1DPfS_S_ii)
        /*0020*/ 	.word	0x00000000
.L_5:


//--------------------- .nv.compat                --------------------------
	.section	.nv.compat,"",@"SHT_CUDA_COMPAT_INFO"
	.align	4
        /*0000*/ 	.byte	0x02, 0x09, 0x00, 0x00, 0x02, 0x02, 0x01, 0x00, 0x02, 0x05, 0x05, 0x00, 0x03, 0x07, 0x01, 0x01
        /*0010*/ 	.byte	0x02, 0x03, 0x00, 0x00, 0x02, 0x06, 0x01, 0x00, 0x04, 0x0b, 0x08, 0x00, 0x09, 0x00, 0x00, 0x00
        /*0020*/ 	.byte	0x00, 0x00, 0x00, 0x00


//--------------------- .nv.info._Z6conv1DPfS_S_ii --------------------------
	.section	.nv.info._Z6conv1DPfS_S_ii,"",@"SHT_CUDA_INFO"
	.sectionflags	@""
	.align	4


	//----- nvinfo : EIATTR_CUDA_API_VERSION
	.align		4
        /*0000*/ 	.byte	0x04, 0x37
        /*0002*/ 	.short	(.L_7 - .L_6)
.L_6:
        /*0004*/ 	.word	0x00000082


	//----- nvinfo : EIATTR_KPARAM_INFO
	.align		4
.L_7:
        /*0008*/ 	.byte	0x04, 0x17
        /*000a*/ 	.short	(.L_9 - .L_8)
.L_8:
        /*000c*/ 	.word	0x00000000
        /*0010*/ 	.short	0x0004
        /*0012*/ 	.short	0x001c
        /*0014*/ 	.byte	0x00, 0xf0, 0x11, 0x00


	//----- nvinfo : EIATTR_KPARAM_INFO
	.align		4
.L_9:
        /*0018*/ 	.byte	0x04, 0x17
        /*001a*/ 	.short	(.L_11 - .L_10)
.L_10:
        /*001c*/ 	.word	0x00000000
        /*0020*/ 	.short	0x0003
        /*0022*/ 	.short	0x0018
        /*0024*/ 	.byte	0x00, 0xf0, 0x11, 0x00


	//----- nvinfo : EIATTR_KPARAM_INFO
	.align		4
.L_11:
        /*0028*/ 	.byte	0x04, 0x17
        /*002a*/ 	.short	(.L_13 - .L_12)
.L_12:
        /*002c*/ 	.word	0x00000000
        /*0030*/ 	.short	0x0002
        /*0032*/ 	.short	0x0010
        /*0034*/ 	.byte	0x00, 0xf5, 0x21, 0x00


	//----- nvinfo : EIATTR_KPARAM_INFO
	.align		4
.L_13:
        /*0038*/ 	.byte	0x04, 0x17
        /*003a*/ 	.short	(.L_15 - .L_14)
.L_14:
        /*003c*/ 	.word	0x00000000
        /*0040*/ 	.short	0x0001
        /*0042*/ 	.short	0x0008
        /*0044*/ 	.byte	0x00, 0xf5, 0x21, 0x00


	//----- nvinfo : EIATTR_KPARAM_INFO
	.align		4
.L_15:
        /*0048*/ 	.byte	0x04, 0x17
        /*004a*/ 	.short	(.L_17 - .L_16)
.L_16:
        /*004c*/ 	.word	0x00000000
        /*0050*/ 	.short	0x0000
        /*0052*/ 	.short	0x0000
        /*0054*/ 	.byte	0x00, 0xf5, 0x21, 0x00


	//----- nvinfo : EIATTR_SPARSE_MMA_MASK
	.align		4
.L_17:
        /*0058*/ 	.byte	0x03, 0x50
        /*005a*/ 	.short	0x0000


	//----- nvinfo : EIATTR_MAXREG_COUNT
	.align		4
        /*005c*/ 	.byte	0x03, 0x1b
        /*005e*/ 	.short	0x00ff


	//----- nvinfo : EIATTR_NUM_BARRIERS
	.align		4
        /*0060*/ 	.byte	0x02, 0x4c
        /*0062*/ 	.byte	0x01
	.zero		1


	//----- nvinfo : EIATTR_MERCURY_ISA_VERSION
	.align		4
        /*0064*/ 	.byte	0x03, 0x5f
        /*0066*/ 	.short	0x0101


	//----- nvinfo : EIATTR_VRC_CTA_INIT_COUNT
	.align		4
        /*0068*/ 	.byte	0x02, 0x4a
	.zero		1
	.zero		1


	//----- nvinfo : EIATTR_EXIT_INSTR_OFFSETS
	.align		4
        /*006c*/ 	.byte	0x04, 0x1c
        /*006e*/ 	.short	(.L_19 - .L_18)


	//   ....[0]....
.L_18:
        /*0070*/ 	.word	0x00000240


	//   ....[1]....
        /*0074*/ 	.word	0x00000c80


	//----- nvinfo : EIATTR_CRS_STACK_SIZE
	.align		4
.L_19:
        /*0078*/ 	.byte	0x04, 0x1e
        /*007a*/ 	.short	(.L_21 - .L_20)
.L_20:
        /*007c*/ 	.word	0x00000000


	//----- nvinfo : EIATTR_CBANK_PARAM_SIZE
	.align		4
.L_21:
        /*0080*/ 	.byte	0x03, 0x19
        /*0082*/ 	.short	0x0020


	//----- nvinfo : EIATTR_PARAM_CBANK
	.align		4
        /*0084*/ 	.byte	0x04, 0x0a
        /*0086*/ 	.short	(.L_23 - .L_22)
	.align		4
.L_22:
        /*0088*/ 	.word	index@(.nv.constant0._Z6conv1DPfS_S_ii)
        /*008c*/ 	.short	0x0380
        /*008e*/ 	.short	0x0020


	//----- nvinfo : EIATTR_SW_WAR
	.align		4
.L_23:
        /*0090*/ 	.byte	0x04, 0x36
        /*0092*/ 	.short	(.L_25 - .L_24)
.L_24:
        /*0094*/ 	.word	0x00000008
.L_25:


//--------------------- .nv.callgraph             --------------------------
	.section	.nv.callgraph,"",@"SHT_CUDA_CALLGRAPH"
	.align	4
	.sectionentsize	8
	.align		4
        /*0000*/ 	.word	0x00000000
	.align		4
        /*0004*/ 	.word	0xffffffff
	.align		4
        /*0008*/ 	.word	0x00000000
	.align		4
        /*000c*/ 	.word	0xfffffffe
	.align		4
        /*0010*/ 	.word	0x00000000
	.align		4
        /*0014*/ 	.word	0xfffffffd
	.align		4
        /*0018*/ 	.word	0x00000000
	.align		4
        /*001c*/ 	.word	0xfffffffc


//--------------------- .text._Z6conv1DPfS_S_ii   --------------------------
	.section	.text._Z6conv1DPfS_S_ii,"ax",@progbits
	.align	128
        .global         _Z6conv1DPfS_S_ii
        .type           _Z6conv1DPfS_S_ii,@function
        .size           _Z6conv1DPfS_S_ii,(.L_x_9 - _Z6conv1DPfS_S_ii)
        .other          _Z6conv1DPfS_S_ii,@"STO_CUDA_ENTRY STV_DEFAULT"
_Z6conv1DPfS_S_ii:
.text._Z6conv1DPfS_S_ii:
[----:B------:R-:W-:Y:S01]  /*0000*/  LDC R1, c[0x0][0x37c] ;  /* 0x0000df00ff017b82 */ /* 0x000fe20000000800 */
[----:B------:R-:W0:Y:S07]  /*0010*/  S2R R0, SR_TID.X ;  /* 0x0000000000007919 */ /* 0x000e2e0000002100 */
[----:B------:R-:W1:Y:S01]  /*0020*/  LDC.64 R2, c[0x0][0x398] ;  /* 0x0000e600ff027b82 */ /* 0x000e620000000a00 */
[----:B------:R-:W2:Y:S01]  /*0030*/  LDCU.64 UR8, c[0x0][0x358] ;  /* 0x00006b00ff0877ac */ /* 0x000ea20008000a00 */
[----:B------:R-:W-:Y:S01]  /*0040*/  BSSY.RECONVERGENT B0, `(.L_x_0) ;  /* 0x000001e000007945 */ /* 0x000fe20003800200 */
[----:B------:R-:W0:Y:S02]  /*0050*/  S2R R7, SR_CTAID.X ;  /* 0x0000000000077919 */ /* 0x000e240000002500 */
[----:B0-----:R-:W-:-:S04]  /*0060*/  LEA R7, R7, R0, 0x4 ;  /* 0x0000000007077211 */ /* 0x001fc800078e20ff */
[----:B-1----:R-:W-:-:S13]  /*0070*/  ISETP.GE.AND P0, PT, R7, R2, PT ;  /* 0x000000020700720c */ /* 0x002fda0003f06270 */
[----:B--2---:R-:W-:Y:S05]  /*0080*/  @P0 BRA `(.L_x_1) ;  /* 0x0000000000640947 */ /* 0x004fea0003800000 */
[----:B------:R-:W0:Y:S02]  /*0090*/  LDC.64 R8, c[0x0][0x380] ;  /* 0x0000e000ff087b82 */ /* 0x000e240000000a00 */
[----:B0-----:R-:W-:-:S05]  /*00a0*/  IMAD.WIDE.U32 R4, R7, 0x4, R8 ;  /* 0x0000000407047825 */ /* 0x001fca00078e0008 */
[----:B------:R-:W2:Y:S01]  /*00b0*/  LDG.E R10, desc[UR8][R4.64] ;  /* 0x00000008040a7981 */ /* 0x000ea2000c1e1900 */
[----:B------:R-:W-:Y:S02]  /*00c0*/  LEA.HI R6, R3, R3, RZ, 0x1 ;  /* 0x0000000303067211 */ /* 0x000fe400078f08ff */
[----:B------:R-:W-:Y:S01]  /*00d0*/  MOV R11, 0x400 ;  /* 0x00000400000b7802 */ /* 0x000fe20000000f00 */
[----:B------:R-:W0:Y:S01]  /*00e0*/  S2R R12, SR_CgaCtaId ;  /* 0x00000000000c7919 */ /* 0x000e220000008800 */
[----:B------:R-:W-:-:S04]  /*00f0*/  SHF.R.S32.HI R6, RZ, 0x1, R6 ;  /* 0x00000001ff067819 */ /* 0x000fc80000011406 */
[----:B------:R-:W-:Y:S02]  /*0100*/  ISETP.GE.AND P1, PT, R0, R6, PT ;  /* 0x000000060000720c */ /* 0x000fe40003f26270 */
[----:B0-----:R-:W-:Y:S01]  /*0110*/  LEA R12, R12, R11, 0x18 ;  /* 0x0000000b0c0c7211 */ /* 0x001fe200078ec0ff */
[----:B------:R-:W-:-:S05]  /*0120*/  IMAD.IADD R11, R6, 0x1, R0 ;  /* 0x00000001060b7824 */ /* 0x000fca00078e0200 */
[----:B------:R-:W-:-:S05]  /*0130*/  LEA R11, R11, R12, 0x2 ;  /* 0x0000000c0b0b7211 */ /* 0x000fca00078e10ff */
[----:B--2---:R0:W-:Y:S01]  /*0140*/  STS [R11], R10 ;  /* 0x0000000a0b007388 */ /* 0x0041e20000000800 */
[----:B------:R-:W-:Y:S05]  /*0150*/  @P1 BRA `(.L_x_1) ;  /* 0x0000000000301947 */ /* 0x000fea0003800000 */
[C---:B------:R-:W-:Y:S01]  /*0160*/  ISETP.GE.U32.AND P1, PT, R7.reuse, R6, PT ;  /* 0x000000060700720c */ /* 0x040fe20003f26070 */
[----:B------:R-:W-:-:S05]  /*0170*/  VIADD R13, R7, 0x10 ;  /* 0x00000010070d7836 */ /* 0x000fca0000000000 */
[----:B------:R-:W-:-:S07]  /*0180*/  ISETP.GE.U32.AND P2, PT, R13, R2, PT ;  /* 0x000000020d00720c */ /* 0x000fce0003f46070 */
[----:B------:R-:W-:-:S05]  /*0190*/  @P1 IADD3 R13, PT, PT, R7, -R6, RZ ;  /* 0x80000006070d1210 */ /* 0x000fca0007ffe0ff */
[----:B------:R-:W-:Y:S01]  /*01a0*/  @P1 IMAD.WIDE.U32 R8, R13, 0x4, R8 ;  /* 0x000000040d081825 */ /* 0x000fe200078e0008 */
[----:B------:R-:W2:Y:S05]  /*01b0*/  @!P2 LDG.E R4, desc[UR8][R4.64+0x40] ;  /* 0x000040080404a981 */ /* 0x000eaa000c1e1900 */
[----:B------:R-:W3:Y:S01]  /*01c0*/  @P1 LDG.E R8, desc[UR8][R8.64] ;  /* 0x0000000808081981 */ /* 0x000ee2000c1e1900 */
[----:B------:R-:W-:-:S05]  /*01d0*/  IMAD R13, R0, 0x4, R12 ;  /* 0x00000004000d7824 */ /* 0x000fca00078e020c */
[----:B---3--:R1:W-:Y:S04]  /*01e0*/  @P1 STS [R13], R8 ;  /* 0x000000080d001388 */ /* 0x0083e80000000800 */
[----:B------:R1:W-:Y:S04]  /*01f0*/  @!P1 STS [R13], RZ ;  /* 0x000000ff0d009388 */ /* 0x0003e80000000800 */
[----:B--2---:R1:W-:Y:S04]  /*0200*/  @!P2 STS [R11+0x40], R4 ;  /* 0x000040040b00a388 */ /* 0x0043e80000000800 */
[----:B------:R1:W-:Y:S02]  /*0210*/  @P2 STS [R11+0x40], RZ ;  /* 0x000040ff0b002388 */ /* 0x0003e40000000800 */
.L_x_1:
[----:B------:R-:W-:Y:S05]  /*0220*/  BSYNC.RECONVERGENT B0 ;  /* 0x0000000000007941 */ /* 0x000fea0003800200 */
.L_x_0:
[----:B------:R-:W-:Y:S06]  /*0230*/  BAR.SYNC.DEFER_BLOCKING 0x0 ;  /* 0x0000000000007b1d */ /* 0x000fec0000010000 */
[----:B------:R-:W-:Y:S05]  /*0240*/  @P0 EXIT ;  /* 0x000000000000094d */ /* 0x000fea0003800000 */
[----:B------:R-:W-:Y:S01]  /*0250*/  ISETP.GE.AND P0, PT, R3, 0x1, PT ;  /* 0x000000010300780c */ /* 0x000fe20003f06270 */
[----:B------:R-:W-:-:S12]  /*0260*/  HFMA2 R18, -RZ, RZ, 0, 0 ;  /* 0x00000000ff127431 */ /* 0x000fd800000001ff */
[----:B------:R-:W-:Y:S05]  /*0270*/  @!P0 BRA `(.L_x_2) ;  /* 0x0000000800748947 */ /* 0x000fea0003800000 */
[C---:B------:R-:W-:Y:S01]  /*0280*/  ISETP.GE.U32.AND P1, PT, R3.reuse, 0x10, PT ;  /* 0x000000100300780c */ /* 0x040fe20003f26070 */
[----:B------:R-:W-:Y:S01]  /*0290*/  IMAD.MOV.U32 R18, RZ, RZ, RZ ;  /* 0x000000ffff127224 */ /* 0x000fe200078e00ff */
[----:B------:R-:W-:Y:S02]  /*02a0*/  LOP3.LUT R24, R3, 0xf, RZ, 0xc0, !PT ;  /* 0x0000000f03187812 */ /* 0x000fe400078ec0ff */
[----:B------:R-:W-:Y:S02]  /*02b0*/  MOV R9, RZ ;  /* 0x000000ff00097202 */ /* 0x000fe40000000f00 */
[----:B------:R-:W-:-:S07]  /*02c0*/  ISETP.NE.AND P0, PT, R24, RZ, PT ;  /* 0x000000ff1800720c */ /* 0x000fce0003f05270 */
[----:B------:R-:W-:Y:S06]  /*02d0*/  @!P1 BRA `(.L_x_3) ;  /* 0x00000004000c9947 */ /* 0x000fec0003800000 */
[----:B------:R-:W2:Y:S01]  /*02e0*/  S2UR UR7, SR_CgaCtaId ;  /* 0x00000000000779c3 */ /* 0x000ea20000008800 */
[----:B------:R-:W3:Y:S01]  /*02f0*/  LDCU.64 UR4, c[0x0][0x390] ;  /* 0x00007200ff0477ac */ /* 0x000ee20008000a00 */
[----:B------:R-:W-:Y:S01]  /*0300*/  LOP3.LUT R9, R3, 0x7ffffff0, RZ, 0xc0, !PT ;  /* 0x7ffffff003097812 */ /* 0x000fe200078ec0ff */
[----:B------:R-:W-:Y:S01]  /*0310*/  IMAD.MOV.U32 R18, RZ, RZ, RZ ;  /* 0x000000ffff127224 */ /* 0x000fe200078e00ff */
[----:B------:R-:W-:Y:S02]  /*0320*/  UMOV UR6, 0x400 ;  /* 0x0000040000067882 */ /* 0x000fe40000000000 */
[----:B------:R-:W-:Y:S01]  /*0330*/  IADD3 R6, PT, PT, -R9, RZ, RZ ;  /* 0x000000ff09067210 */ /* 0x000fe20007ffe1ff */
[----:B---3--:R-:W-:-:S04]  /*0340*/  UIADD3 UR4, UP0, UPT, UR4, 0x20, URZ ;  /* 0x0000002004047890 */ /* 0x008fc8000ff1e0ff */
[----:B------:R-:W-:Y:S02]  /*0350*/  UIADD3.X UR5, UPT, UPT, URZ, UR5, URZ, UP0, !UPT ;  /* 0x00000005ff057290 */ /* 0x000fe400087fe4ff */
[----:B--2---:R-:W-:Y:S01]  /*0360*/  ULEA UR6, UR7, UR6, 0x18 ;  /* 0x0000000607067291 */ /* 0x004fe2000f8ec0ff */
[----:B-1----:R-:W-:-:S03]  /*0370*/  MOV R4, UR4 ;  /* 0x0000000400047c02 */ /* 0x002fc60008000f00 */
[----:B------:R-:W-:Y:S02]  /*0380*/  MOV R5, UR5 ;  /* 0x0000000500057c02 */ /* 0x000fe40008000f00 */
[----:B------:R-:W-:-:S05]  /*0390*/  LEA R2, R0, UR6, 0x2 ;  /* 0x0000000600027c11 */ /* 0x000fca000f8e10ff */
[----:B------:R-:W-:-:S07]  /*03a0*/  VIADD R2, R2, 0x20 ;  /* 0x0000002002027836 */ /* 0x000fce0000000000 */
.L_x_4:
[----:B------:R-:W2:Y:S04]  /*03b0*/  LDG.E R25, desc[UR8][R4.64+-0x20] ;  /* 0xffffe00804197981 */ /* 0x000ea8000c1e1900 */
[----:B------:R-:W3:Y:S04]  /*03c0*/  LDG.E R27, desc[UR8][R4.64+-0x1c] ;  /* 0xffffe408041b7981 */ /* 0x000ee8000c1e1900 */
[----:B------:R-:W4:Y:S04]  /*03d0*/  LDG.E R22, desc[UR8][R4.64+-0x18] ;  /* 0xffffe80804167981 */ /* 0x000f28000c1e1900 */
[----:B------:R-:W5:Y:S04]  /*03e0*/  LDG.E R19, desc[UR8][R4.64+-0x14] ;  /* 0xffffec0804137981 */ /* 0x000f68000c1e1900 */
[----:B------:R-:W5:Y:S04]  /*03f0*/  LDG.E R21, desc[UR8][R4.64+-0x10] ;  /* 0xfffff00804157981 */ /* 0x000f68000c1e1900 */
[----:B------:R-:W5:Y:S04]  /*0400*/  LDG.E R20, desc[UR8][R4.64+-0xc] ;  /* 0xfffff40804147981 */ /* 0x000f68000c1e1900 */
[----:B------:R-:W5:Y:S04]  /*0410*/  LDG.E R17, desc[UR8][R4.64+-0x8] ;  /* 0xfffff80804117981 */ /* 0x000f68000c1e1900 */
[----:B------:R-:W5:Y:S04]  /*0420*/  LDG.E R12, desc[UR8][R4.64+-0x4] ;  /* 0xfffffc08040c7981 */ /* 0x000f68000c1e1900 */
[----:B------:R-:W2:Y:S04]  /*0430*/  LDS R23, [R2+-0x20] ;  /* 0xffffe00002177984 */ /* 0x000ea80000000800 */
[----:B0-----:R-:W5:Y:S04]  /*0440*/  LDG.E R10, desc[UR8][R4.64] ;  /* 0x00000008040a7981 */ /* 0x001f68000c1e1900 */
[----:B------:R-:W5:Y:S04]  /*0450*/  LDG.E R16, desc[UR8][R4.64+0x4] ;  /* 0x0000040804107981 */ /* 0x000f68000c1e1900 */
[----:B------:R-:W5:Y:S04]  /*0460*/  LDG.E R15, desc[UR8][R4.64+0x8] ;  /* 0x00000808040f7981 */ /* 0x000f68000c1e1900 */
[----:B------:R-:W5:Y:S04]  /*0470*/  LDG.E R14, desc[UR8][R4.64+0xc] ;  /* 0x00000c08040e7981 */ /* 0x000f68000c1e1900 */
[----:B------:R-:W5:Y:S04]  /*0480*/  LDG.E R13, desc[UR8][R4.64+0x10] ;  /* 0x00001008040d7981 */ /* 0x000f68000c1e1900 */
[----:B------:R-:W5:Y:S04]  /*0490*/  LDG.E R11, desc[UR8][R4.64+0x14] ;  /* 0x00001408040b7981 */ /* 0x000f68000c1e1900 */
[----:B------:R-:W5:Y:S04]  /*04a0*/  LDG.E R8, desc[UR8][R4.64+0x18] ;  /* 0x0000180804087981 */ /* 0x000f68000c1e1900 */
[----:B------:R-:W3:Y:S01]  /*04b0*/  LDS R26, [R2+-0x1c] ;  /* 0xffffe400021a7984 */ /* 0x000ee20000000800 */
[----:B--2---:R-:W-:-:S03]  /*04c0*/  FFMA R23, R23, R25, R18 ;  /* 0x0000001917177223 */ /* 0x004fc60000000012 */
[----:B------:R0:W2:Y:S01]  /*04d0*/  LDG.E R18, desc[UR8][R4.64+0x1c] ;  /* 0x00001c0804127981 */ /* 0x0000a2000c1e1900 */
[----:B------:R-:W-:Y:S01]  /*04e0*/  IADD3 R6, PT, PT, R6, 0x10, RZ ;  /* 0x0000001006067810 */ /* 0x000fe20007ffe0ff */
[----:B---3--:R-:W-:Y:S02]  /*04f0*/  FFMA R23, R26, R27, R23 ;  /* 0x0000001b1a177223 */ /* 0x008fe40000000017 */
[----:B------:R-:W4:Y:S01]  /*0500*/  LDS R26, [R2+-0x18] ;  /* 0xffffe800021a7984 */ /* 0x000f220000000800 */
[----:B------:R-:W-:-:S03]  /*0510*/  ISETP.NE.AND P1, PT, R6, RZ, PT ;  /* 0x000000ff0600720c */ /* 0x000fc60003f25270 */
[----:B------:R-:W5:Y:S01]  /*0520*/  LDS R27, [R2+-0x14] ;  /* 0xffffec00021b7984 */ /* 0x000f620000000800 */
[----:B0-----:R-:W-:-:S03]  /*0530*/  IADD3 R4, P2, PT, R4, 0x40, RZ ;  /* 0x0000004004047810 */ /* 0x001fc60007f5e0ff */
[----:B------:R-:W-:Y:S02]  /*0540*/  LDS R25, [R2+-0xc] ;  /* 0xfffff40002197984 */ /* 0x000fe40000000800 */
[----:B------:R-:W-:Y:S02]  /*0550*/  IMAD.X R5, RZ, RZ, R5, P2 ;  /* 0x000000ffff057224 */ /* 0x000fe400010e0605 */
[----:B----4-:R-:W-:Y:S02]  /*0560*/  FFMA R22, R26, R22, R23 ;  /* 0x000000161a167223 */ /* 0x010fe40000000017 */
[----:B------:R-:W0:Y:S02]  /*0570*/  LDS R23, [R2+-0x10] ;  /* 0xfffff00002177984 */ /* 0x000e240000000800 */
[----:B-----5:R-:W-:Y:S02]  /*0580*/  FFMA R26, R27, R19, R22 ;  /* 0x000000131b1a7223 */ /* 0x020fe40000000016 */
[----:B------:R-:W1:Y:S04]  /*0590*/  LDS R22, [R2+-0x8] ;  /* 0xfffff80002167984 */ /* 0x000e680000000800 */
[----:B------:R-:W3:Y:S01]  /*05a0*/  LDS R19, [R2+-0x4] ;  /* 0xfffffc0002137984 */ /* 0x000ee20000000800 */
[----:B0-----:R-:W-:-:S03]  /*05b0*/  FFMA R26, R23, R21, R26 ;  /* 0x00000015171a7223 */ /* 0x001fc6000000001a */
[----:B------:R-:W0:Y:S01]  /*05c0*/  LDS R23, [R2] ;  /* 0x0000000002177984 */ /* 0x000e220000000800 */
[----:B------:R-:W-:-:S03]  /*05d0*/  FFMA R27, R25, R20, R26 ;  /* 0x00000014191b7223 */ /* 0x000fc6000000001a */
[----:B------:R-:W4:Y:S01]  /*05e0*/  LDS R21, [R2+0x4] ;  /* 0x0000040002157984 */ /* 0x000f220000000800 */
[----:B-1----:R-:W-:-:S03]  /*05f0*/  FFMA R28, R22, R17, R27 ;  /* 0x00000011161c7223 */ /* 0x002fc6000000001b */
[----:B------:R-:W1:Y:S01]  /*0600*/  LDS R20, [R2+0x8] ;  /* 0x0000080002147984 */ /* 0x000e620000000800 */
[----:B---3--:R-:W-:-:S03]  /*0610*/  FFMA R12, R19, R12, R28 ;  /* 0x0000000c130c7223 */ /* 0x008fc6000000001c */
[----:B------:R-:W3:Y:S04]  /*0620*/  LDS R25, [R2+0xc] ;  /* 0x00000c0002197984 */ /* 0x000ee80000000800 */
[----:B------:R-:W5:Y:S04]  /*0630*/  LDS R26, [R2+0x10] ;  /* 0x00001000021a7984 */ /* 0x000f680000000800 */
[----:B------:R-:W5:Y:S04]  /*0640*/  LDS R22, [R2+0x14] ;  /* 0x0000140002167984 */ /* 0x000f680000000800 */
[----:B------:R-:W5:Y:S04]  /*0650*/  LDS R19, [R2+0x18] ;  /* 0x0000180002137984 */ /* 0x000f680000000800 */
[----:B------:R0:W2:Y:S02]  /*0660*/  LDS R17, [R2+0x1c] ;  /* 0x00001c0002117984 */ /* 0x0000a40000000800 */
[----:B0-----:R-:W-:Y:S01]  /*0670*/  IADD3 R2, PT, PT, R2, 0x40, RZ ;  /* 0x0000004002027810 */ /* 0x001fe20007ffe0ff */
[----:B------:R-:W-:-:S04]  /*0680*/  FFMA R10, R23, R10, R12 ;  /* 0x0000000a170a7223 */ /* 0x000fc8000000000c */
[----:B----4-:R-:W-:-:S04]  /*0690*/  FFMA R21, R21, R16, R10 ;  /* 0x0000001015157223 */ /* 0x010fc8000000000a */
[----:B-1----:R-:W-:-:S04]  /*06a0*/  FFMA R20, R20, R15, R21 ;  /* 0x0000000f14147223 */ /* 0x002fc80000000015 */
[----:B---3--:R-:W-:-:S04]  /*06b0*/  FFMA R25, R25, R14, R20 ;  /* 0x0000000e19197223 */ /* 0x008fc80000000014 */
[----:B-----5:R-:W-:-:S04]  /*06c0*/  FFMA R13, R26, R13, R25 ;  /* 0x0000000d1a0d7223 */ /* 0x020fc80000000019 */
[----:B------:R-:W-:-:S04]  /*06d0*/  FFMA R22, R22, R11, R13 ;  /* 0x0000000b16167223 */ /* 0x000fc8000000000d */
[----:B------:R-:W-:-:S04]  /*06e0*/  FFMA R8, R19, R8, R22 ;  /* 0x0000000813087223 */ /* 0x000fc80000000016 */
[----:B--2---:R-:W-:Y:S01]  /*06f0*/  FFMA R18, R17, R18, R8 ;  /* 0x0000001211127223 */ /* 0x004fe20000000008 */
[----:B------:R-:W-:Y:S06]  /*0700*/  @P1 BRA `(.L_x_4) ;  /* 0xfffffffc00281947 */ /* 0x000fec000383ffff */
.L_x_3:
[----:B------:R-:W-:Y:S05]  /*0710*/  @!P0 BRA `(.L_x_2) ;  /* 0x00000004004c8947 */ /* 0x000fea0003800000 */
[----:B------:R-:W-:Y:S02]  /*0720*/  ISETP.GE.U32.AND P0, PT, R24, 0x8, PT ;  /* 0x000000081800780c */ /* 0x000fe40003f06070 */
[----:B------:R-:W-:-:S04]  /*0730*/  LOP3.LUT R21, R3, 0x7, RZ, 0xc0, !PT ;  /* 0x0000000703157812 */ /* 0x000fc800078ec0ff */
[----:B------:R-:W-:-:S07]  /*0740*/  ISETP.NE.AND P1, PT, R21, RZ, PT ;  /* 0x000000ff1500720c */ /* 0x000fce0003f25270 */
[----:B------:R-:W-:Y:S06]  /*0750*/  @!P0 BRA `(.L_x_5) ;  /* 0x0000000000808947 */ /* 0x000fec0003800000 */
[----:B01----:R-:W0:Y:S02]  /*0760*/  LDC.64 R10, c[0x0][0x390] ;  /* 0x0000e400ff0a7b82 */ /* 0x003e240000000a00 */
[----:B0-----:R-:W-:-:S05]  /*0770*/  IMAD.WIDE.U32 R10, R9, 0x4, R10 ;  /* 0x00000004090a7825 */ /* 0x001fca00078e000a */
[----:B------:R-:W2:Y:S04]  /*0780*/  LDG.E R12, desc[UR8][R10.64] ;  /* 0x000000080a0c7981 */ /* 0x000ea8000c1e1900 */
[----:B------:R-:W3:Y:S04]  /*0790*/  LDG.E R14, desc[UR8][R10.64+0x4] ;  /* 0x000004080a0e7981 */ /* 0x000ee8000c1e1900 */
[----:B------:R-:W4:Y:S04]  /*07a0*/  LDG.E R16, desc[UR8][R10.64+0x8] ;  /* 0x000008080a107981 */ /* 0x000f28000c1e1900 */
[----:B------:R-:W5:Y:S04]  /*07b0*/  LDG.E R20, desc[UR8][R10.64+0xc] ;  /* 0x00000c080a147981 */ /* 0x000f68000c1e1900 */
[----:B------:R-:W5:Y:S04]  /*07c0*/  LDG.E R6, desc[UR8][R10.64+0x10] ;  /* 0x000010080a067981 */ /* 0x000f68000c1e1900 */
[----:B------:R-:W5:Y:S04]  /*07d0*/  LDG.E R4, desc[UR8][R10.64+0x14] ;  /* 0x000014080a047981 */ /* 0x000f68000c1e1900 */
[----:B------:R-:W5:Y:S04]  /*07e0*/  LDG.E R2, desc[UR8][R10.64+0x18] ;  /* 0x000018080a027981 */ /* 0x000f68000c1e1900 */
[----:B------:R0:W5:Y:S01]  /*07f0*/  LDG.E R5, desc[UR8][R10.64+0x1c] ;  /* 0x00001c080a057981 */ /* 0x000162000c1e1900 */
[----:B------:R-:W1:Y:S01]  /*0800*/  S2UR UR5, SR_CgaCtaId ;  /* 0x00000000000579c3 */ /* 0x000e620000008800 */
[----:B------:R-:W-:Y:S01]  /*0810*/  UMOV UR4, 0x400 ;  /* 0x0000040000047882 */ /* 0x000fe20000000000 */
[C---:B------:R-:W-:Y:S01]  /*0820*/  IADD3 R8, PT, PT, R9.reuse, R0, RZ ;  /* 0x0000000009087210 */ /* 0x040fe20007ffe0ff */
[----:B------:R-:W-:Y:S01]  /*0830*/  VIADD R9, R9, 0x8 ;  /* 0x0000000809097836 */ /* 0x000fe20000000000 */
[----:B-1----:R-:W-:-:S06]  /*0840*/  ULEA UR4, UR5, UR4, 0x18 ;  /* 0x0000000405047291 */ /* 0x002fcc000f8ec0ff */
[----:B------:R-:W-:-:S05]  /*0850*/  LEA R8, R8, UR4, 0x2 ;  /* 0x0000000408087c11 */ /* 0x000fca000f8e10ff */
[----:B------:R-:W2:Y:S04]  /*0860*/  LDS R13, [R8] ;  /* 0x00000000080d7984 */ /* 0x000ea80000000800 */
[----:B------:R-:W3:Y:S04]  /*0870*/  LDS R15, [R8+0x4] ;  /* 0x00000400080f7984 */ /* 0x000ee80000000800 */
[----:B------:R-:W4:Y:S04]  /*0880*/  LDS R17, [R8+0x8] ;  /* 0x0000080008117984 */ /* 0x000f280000000800 */
[----:B------:R-:W5:Y:S04]  /*0890*/  LDS R19, [R8+0xc] ;  /* 0x00000c0008137984 */ /* 0x000f680000000800 */
[----:B------:R-:W1:Y:S04]  /*08a0*/  LDS R22, [R8+0x10] ;  /* 0x0000100008167984 */ /* 0x000e680000000800 */
[----:B0-----:R-:W0:Y:S04]  /*08b0*/  LDS R10, [R8+0x14] ;  /* 0x00001400080a7984 */ /* 0x001e280000000800 */
[----:B------:R-:W0:Y:S04]  /*08c0*/  LDS R24, [R8+0x18] ;  /* 0x0000180008187984 */ /* 0x000e280000000800 */
[----:B------:R-:W0:Y:S01]  /*08d0*/  LDS R11, [R8+0x1c] ;  /* 0x00001c00080b7984 */ /* 0x000e220000000800 */
[----:B--2---:R-:W-:-:S04]  /*08e0*/  FFMA R12, R13, R12, R18 ;  /* 0x0000000c0d0c7223 */ /* 0x004fc80000000012 */
[----:B---3--:R-:W-:-:S04]  /*08f0*/  FFMA R12, R15, R14, R12 ;  /* 0x0000000e0f0c7223 */ /* 0x008fc8000000000c */
[----:B----4-:R-:W-:-:S04]  /*0900*/  FFMA R12, R17, R16, R12 ;  /* 0x00000010110c7223 */ /* 0x010fc8000000000c */
[----:B-----5:R-:W-:-:S04]  /*0910*/  FFMA R19, R19, R20, R12 ;  /* 0x0000001413137223 */ /* 0x020fc8000000000c */
[----:B-1----:R-:W-:-:S04]  /*0920*/  FFMA R19, R22, R6, R19 ;  /* 0x0000000616137223 */ /* 0x002fc80000000013 */
[----:B0-----:R-:W-:-:S04]  /*0930*/  FFMA R19, R10, R4, R19 ;  /* 0x000000040a137223 */ /* 0x001fc80000000013 */
[----:B------:R-:W-:-:S04]  /*0940*/  FFMA R2, R24, R2, R19 ;  /* 0x0000000218027223 */ /* 0x000fc80000000013 */
[----:B------:R-:W-:-:S07]  /*0950*/  FFMA R18, R11, R5, R2 ;  /* 0x000000050b127223 */ /* 0x000fce0000000002 */
.L_x_5:
[----:B------:R-:W-:Y:S05]  /*0960*/  @!P1 BRA `(.L_x_2) ;  /* 0x0000000000b89947 */ /* 0x000fea0003800000 */
[----:B------:R-:W-:Y:S02]  /*0970*/  ISETP.GE.U32.AND P0, PT, R21, 0x4, PT ;  /* 0x000000041500780c */ /* 0x000fe40003f06070 */
[----:B------:R-:W-:-:S04]  /*0980*/  LOP3.LUT R3, R3, 0x3, RZ, 0xc0, !PT ;  /* 0x0000000303037812 */ /* 0x000fc800078ec0ff */
[----:B------:R-:W-:-:S07]  /*0990*/  ISETP.NE.AND P1, PT, R3, RZ, PT ;  /* 0x000000ff0300720c */ /* 0x000fce0003f25270 */
[----:B------:R-:W-:Y:S06]  /*09a0*/  @!P0 BRA `(.L_x_6) ;  /* 0x0000000000508947 */ /* 0x000fec0003800000 */
[----:B-1----:R-:W1:Y:S02]  /*09b0*/  LDC.64 R4, c[0x0][0x390] ;  /* 0x0000e400ff047b82 */ /* 0x002e640000000a00 */
[----:B-1----:R-:W-:-:S05]  /*09c0*/  IMAD.WIDE.U32 R4, R9, 0x4, R4 ;  /* 0x0000000409047825 */ /* 0x002fca00078e0004 */
[----:B------:R-:W2:Y:S04]  /*09d0*/  LDG.E R6, desc[UR8][R4.64] ;  /* 0x0000000804067981 */ /* 0x000ea8000c1e1900 */
[----:B------:R-:W3:Y:S04]  /*09e0*/  LDG.E R8, desc[UR8][R4.64+0x4] ;  /* 0x0000040804087981 */ /* 0x000ee8000c1e1900 */
[----:B0-----:R-:W4:Y:S04]  /*09f0*/  LDG.E R10, desc[UR8][R4.64+0x8] ;  /* 0x00000808040a7981 */ /* 0x001f28000c1e1900 */
[----:B------:R-:W5:Y:S01]  /*0a00*/  LDG.E R12, desc[UR8][R4.64+0xc] ;  /* 0x00000c08040c7981 */ /* 0x000f62000c1e1900 */
[----:B------:R-:W0:Y:S01]  /*0a10*/  S2UR UR5, SR_CgaCtaId ;  /* 0x00000000000579c3 */ /* 0x000e220000008800 */
[----:B------:R-:W-:Y:S01]  /*0a20*/  UMOV UR4, 0x400 ;  /* 0x0000040000047882 */ /* 0x000fe20000000000 */
[----:B------:R-:W-:-:S02]  /*0a30*/  IADD3 R2, PT, PT, R9, R0, RZ ;  /* 0x0000000009027210 */ /* 0x000fc40007ffe0ff */
[----:B------:R-:W-:Y:S01]  /*0a40*/  IADD3 R9, PT, PT, R9, 0x4, RZ ;  /* 0x0000000409097810 */ /* 0x000fe20007ffe0ff */
[----:B0-----:R-:W-:-:S06]  /*0a50*/  ULEA UR4, UR5, UR4, 0x18 ;  /* 0x0000000405047291 */ /* 0x001fcc000f8ec0ff */
[----:B------:R-:W-:-:S05]  /*0a60*/  LEA R2, R2, UR4, 0x2 ;  /* 0x0000000402027c11 */ /* 0x000fca000f8e10ff */
[----:B------:R-:W2:Y:S04]  /*0a70*/  LDS R11, [R2] ;  /* 0x00000000020b7984 */ /* 0x000ea80000000800 */
[----:B------:R-:W3:Y:S04]  /*0a80*/  LDS R13, [R2+0x4] ;  /* 0x00000400020d7984 */ /* 0x000ee80000000800 */
[----:B------:R-:W4:Y:S04]  /*0a90*/  LDS R15, [R2+0x8] ;  /* 0x00000800020f7984 */ /* 0x000f280000000800 */
[----:B------:R-:W5:Y:S01]  /*0aa0*/  LDS R17, [R2+0xc] ;  /* 0x00000c0002117984 */ /* 0x000f620000000800 */
[----:B--2---:R-:W-:-:S04]  /*0ab0*/  FFMA R6, R11, R6, R18 ;  /* 0x000000060b067223 */ /* 0x004fc80000000012 */
[----:B---3--:R-:W-:-:S04]  /*0ac0*/  FFMA R6, R13, R8, R6 ;  /* 0x000000080d067223 */ /* 0x008fc80000000006 */
[----:B----4-:R-:W-:-:S04]  /*0ad0*/  FFMA R6, R15, R10, R6 ;  /* 0x0000000a0f067223 */ /* 0x010fc80000000006 */
[----:B-----5:R-:W-:-:S07]  /*0ae0*/  FFMA R18, R17, R12, R6 ;  /* 0x0000000c11127223 */ /* 0x020fce0000000006 */
.L_x_6:
[----:B------:R-:W-:Y:S05]  /*0af0*/  @!P1 BRA `(.L_x_2) ;  /* 0x0000000000549947 */ /* 0x000fea0003800000 */
[----:B-1----:R-:W1:Y:S01]  /*0b00*/  LDC.64 R4, c[0x0][0x390] ;  /* 0x0000e400ff047b82 */ /* 0x002e620000000a00 */
[----:B------:R-:W-:Y:S01]  /*0b10*/  UMOV UR4, 0x400 ;  /* 0x0000040000047882 */ /* 0x000fe20000000000 */
[----:B------:R-:W-:-:S06]  /*0b20*/  IMAD.IADD R0, R0, 0x1, R9 ;  /* 0x0000000100007824 */ /* 0x000fcc00078e0209 */
[----:B------:R-:W2:Y:S01]  /*0b30*/  S2UR UR5, SR_CgaCtaId ;  /* 0x00000000000579c3 */ /* 0x000ea20000008800 */
[----:B-1----:R-:W-:-:S03]  /*0b40*/  IMAD.WIDE.U32 R4, R9, 0x4, R4 ;  /* 0x0000000409047825 */ /* 0x002fc600078e0004 */
[----:B------:R-:W-:Y:S01]  /*0b50*/  MOV R6, R4 ;  /* 0x0000000400067202 */ /* 0x000fe20000000f00 */
[----:B------:R-:W-:Y:S01]  /*0b60*/  IMAD.MOV R4, RZ, RZ, -R3 ;  /* 0x000000ffff047224 */ /* 0x000fe200078e0a03 */
[----:B------:R-:W-:Y:S01]  /*0b70*/  MOV R9, R5 ;  /* 0x0000000500097202 */ /* 0x000fe20000000f00 */
[----:B--2---:R-:W-:-:S06]  /*0b80*/  ULEA UR4, UR5, UR4, 0x18 ;  /* 0x0000000405047291 */ /* 0x004fcc000f8ec0ff */
[----:B------:R-:W-:-:S07]  /*0b90*/  LEA R0, R0, UR4, 0x2 ;  /* 0x0000000400007c11 */ /* 0x000fce000f8e10ff */
.L_x_7:
[----:B------:R-:W-:Y:S01]  /*0ba0*/  MOV R2, R6 ;  /* 0x0000000600027202 */ /* 0x000fe20000000f00 */
[----:B------:R1:W2:Y:S01]  /*0bb0*/  LDS R5, [R0] ;  /* 0x0000000000057984 */ /* 0x0002a20000000800 */
[----:B------:R-:W-:-:S05]  /*0bc0*/  MOV R3, R9 ;  /* 0x0000000900037202 */ /* 0x000fca0000000f00 */
[----:B------:R-:W2:Y:S01]  /*0bd0*/  LDG.E R2, desc[UR8][R2.64] ;  /* 0x0000000802027981 */ /* 0x000ea2000c1e1900 */
[----:B------:R-:W-:Y:S01]  /*0be0*/  VIADD R4, R4, 0x1 ;  /* 0x0000000104047836 */ /* 0x000fe20000000000 */
[----:B------:R-:W-:Y:S02]  /*0bf0*/  IADD3 R6, P1, PT, R6, 0x4, RZ ;  /* 0x0000000406067810 */ /* 0x000fe40007f3e0ff */
[----:B-1----:R-:W-:Y:S02]  /*0c00*/  IADD3 R0, PT, PT, R0, 0x4, RZ ;  /* 0x0000000400007810 */ /* 0x002fe40007ffe0ff */
[----:B------:R-:W-:Y:S02]  /*0c10*/  ISETP.NE.AND P0, PT, R4, RZ, PT ;  /* 0x000000ff0400720c */ /* 0x000fe40003f05270 */
[----:B------:R-:W-:Y:S01]  /*0c20*/  IADD3.X R9, PT, PT, RZ, R9, RZ, P1, !PT ;  /* 0x00000009ff097210 */ /* 0x000fe20000ffe4ff */
[----:B--2---:R-:W-:-:S10]  /*0c30*/  FFMA R18, R5, R2, R18 ;  /* 0x0000000205127223 */ /* 0x004fd40000000012 */
[----:B------:R-:W-:Y:S05]  /*0c40*/  @P0 BRA `(.L_x_7) ;  /* 0xfffffffc00d40947 */ /* 0x000fea000383ffff */
.L_x_2:
[----:B------:R-:W2:Y:S02]  /*0c50*/  LDC.64 R2, c[0x0][0x388] ;  /* 0x0000e200ff027b82 */ /* 0x000ea40000000a00 */
[----:B--2---:R-:W-:-:S05]  /*0c60*/  IMAD.WIDE.U32 R2, R7, 0x4, R2 ;  /* 0x0000000407027825 */ /* 0x004fca00078e0002 */
[----:B------:R-:W-:Y:S01]  /*0c70*/  STG.E desc[UR8][R2.64], R18 ;  /* 0x0000001202007986 */ /* 0x000fe2000c101908 */
[----:B------:R-:W-:Y:S05]  /*0c80*/  EXIT ;  /* 0x000000000000794d */ /* 0x000fea0003800000 */
.L_x_8:
[----:B------:R-:W-:-:S00]  /*0c90*/  BRA `(.L_x_8) ;  /* 0xfffffffc00fc7947 */ /* 0x000fc0000383ffff */
[----:B------:R-:W-:-:S00]  /*0ca0*/  NOP ;  /* 0x0000000000007918 */ /* 0x000fc00000000000 */
        /* <DEDUP_REMOVED lines=13> */
.L_x_9:


//--------------------- .nv.shared._Z6conv1DPfS_S_ii --------------------------
	.section	.nv.shared._Z6conv1DPfS_S_ii,"aw",@nobits
	.sectionflags	@""
	.align	4
.nv.shared._Z6conv1DPfS_S_ii:
	.zero		1096


//--------------------- .nv.shared.reserved.0     --------------------------
	.section	.nv.shared.reserved.0,"aw",@nobits
	.weak		__nv_reservedSMEM_offset_0_alias
	.size		__nv_reservedSMEM_offset_0_alias, 0, 64
	.other		__nv_reservedSMEM_offset_0_alias,@"STO_CUDA_RESERVED_SHARED STV_DEFAULT"
__nv_reservedSMEM_offset_0_alias:
	.zero		0
	.zero		64


//--------------------- .nv.constant0._Z6conv1DPfS_S_ii --------------------------
	.section	.nv.constant0._Z6conv1DPfS_S_ii,"a",@progbits
	.sectionflags	@""
	.align	4
.nv.constant0._Z6conv1DPfS_S_ii:
	.zero		928


//--------------------- SYMBOLS --------------------------

	.type		.nv.reservedSmem.offset0,@object
	.size		.nv.reservedSmem.offset0,0x4
	.type		.nv.reservedSmem.cap,@object
	.size		.nv.reservedSmem.cap,0x4
